//
// Generated by NVIDIA NVVM Compiler
//
// Compiler Build ID: CL-36424714
// Cuda compilation tools, release 13.0, V13.0.88
// Based on NVVM 20.0.0
//

.version 9.0
.target sm_100
.address_size 64

	// .globl	_Z5saxpyPfS_fi

.visible .entry _Z5saxpyPfS_fi(
	.param .u64 .ptr .align 1 _Z5saxpyPfS_fi_param_0,
	.param .u64 .ptr .align 1 _Z5saxpyPfS_fi_param_1,
	.param .f32 _Z5saxpyPfS_fi_param_2,
	.param .u32 _Z5saxpyPfS_fi_param_3
)
{
	.reg .pred 	%p<2>;
	.reg .b32 	%r<12>;
	.reg .b32 	%f<5>;
	.reg .b64 	%rd<8>;

	ld.param.u64 	%rd1, [_Z5saxpyPfS_fi_param_0];
	ld.param.u64 	%rd2, [_Z5saxpyPfS_fi_param_1];
	ld.param.f32 	%f1, [_Z5saxpyPfS_fi_param_2];
	ld.param.u32 	%r2, [_Z5saxpyPfS_fi_param_3];
	mov.u32 	%r3, %ctaid.y;
	mov.u32 	%r4, %ntid.y;
	mov.u32 	%r5, %tid.y;
	mad.lo.s32 	%r6, %r3, %r4, %r5;
	mov.u32 	%r7, %ctaid.x;
	mov.u32 	%r8, %ntid.x;
	mov.u32 	%r9, %tid.x;
	mad.lo.s32 	%r10, %r7, %r8, %r9;
	mad.lo.s32 	%r1, %r2, %r6, %r10;
	max.s32 	%r11, %r6, %r10;
	setp.ge.s32 	%p1, %r11, %r2;
	@%p1 bra 	$L__BB0_2;
	cvta.to.global.u64 	%rd3, %rd1;
	cvta.to.global.u64 	%rd4, %rd2;
	mul.wide.s32 	%rd5, %r1, 4;
	add.s64 	%rd6, %rd3, %rd5;
	ld.global.f32 	%f2, [%rd6];
	add.s64 	%rd7, %rd4, %rd5;
	ld.global.f32 	%f3, [%rd7];
	fma.rn.f32 	%f4, %f1, %f2, %f3;
	st.global.f32 	[%rd7], %f4;
$L__BB0_2:
	ret;

}


// ===== COMPILED SASS (sm_100) =====

	.target	sm_100

	.elftype	@"ET_EXEC"


//--------------------- .note.nv.tkinfo           --------------------------
	.section	.note.nv.tkinfo,"",@"SHT_NOTE"
	.sectionflags	@"SHF_NOTE_NV_TKINFO"
	.tkinfo
        /*0018*/ 	.word	0x00000002
        /*0030*/ 	.string	""
        /*0030*/ 	.string	"ptxas"
        /*0030*/ 	.string	"Cuda compilation tools, release 13.0, V13.0.88"
        /*0030*/ 	.string	"Build cuda_13.0.r13.0/compiler.36424714_0"
        /*0030*/ 	.string	"-arch sm_100 -m 64 "



//--------------------- .note.nv.cuinfo           --------------------------
	.section	.note.nv.cuinfo,"",@"SHT_NOTE"
	.sectionflags	@"SHF_NOTE_NV_CUINFO"
        /*0018*/ 	.short	0x0002
        /*001a*/ 	.short	0x0064
        /*001c*/ 	.short	0x0082
	.zero		2


//--------------------- .nv.info                  --------------------------
	.section	.nv.info,"",@"SHT_CUDA_INFO"
	.align	4


	//----- nvinfo : EIATTR_REGCOUNT
	.align		4
        /*0000*/ 	.byte	0x04, 0x2f
        /*0002*/ 	.short	(.L_1 - .L_0)
	.align		4
.L_0:
        /*0004*/ 	.word	index@(_Z5saxpyPfS_fi)
        /*0008*/ 	.word	0x0000000a


	//----- nvinfo : EIATTR_FRAME_SIZE
	.align		4
.L_1:
        /*000c*/ 	.byte	0x04, 0x11
        /*000e*/ 	.short	(.L_3 - .L_2)
	.align		4
.L_2:
        /*0010*/ 	.word	index@(_Z5saxpyPfS_fi)
        /*0014*/ 	.word	0x00000000


	//----- nvinfo : EIATTR_MIN_STACK_SIZE
	.align		4
.L_3:
        /*0018*/ 	.byte	0x04, 0x12
        /*001a*/ 	.short	(.L_5 - .L_4)
	.align		4
.L_4:
        /*001c*/ 	.word	index@(_Z5saxpyPfS_fi)
        /*0020*/ 	.word	0x00000000
.L_5:


//--------------------- .nv.compat                --------------------------
	.section	.nv.compat,"",@"SHT_CUDA_COMPAT_INFO"
	.align	4
        /*0000*/ 	.byte	0x02, 0x09, 0x00, 0x00, 0x02, 0x02, 0x01, 0x00, 0x02, 0x05, 0x05, 0x00, 0x03, 0x07, 0x01, 0x01
        /*0010*/ 	.byte	0x02, 0x03, 0x00, 0x00, 0x02, 0x06, 0x01, 0x00, 0x04, 0x0b, 0x08, 0x00, 0x09, 0x00, 0x00, 0x00
        /*0020*/ 	.byte	0x00, 0x00, 0x00, 0x00


//--------------------- .nv.info._Z5saxpyPfS_fi   --------------------------
	.section	.nv.info._Z5saxpyPfS_fi,"",@"SHT_CUDA_INFO"
	.sectionflags	@""
	.align	4


	//----- nvinfo : EIATTR_CUDA_API_VERSION
	.align		4
        /*0000*/ 	.byte	0x04, 0x37
        /*0002*/ 	.short	(.L_7 - .L_6)
.L_6:
        /*0004*/ 	.word	0x00000082


	//----- nvinfo : EIATTR_KPARAM_INFO
	.align		4
.L_7:
        /*0008*/ 	.byte	0x04, 0x17
        /*000a*/ 	.short	(.L_9 - .L_8)
.L_8:
        /*000c*/ 	.word	0x00000000
        /*0010*/ 	.short	0x0003
        /*0012*/ 	.short	0x0014
        /*0014*/ 	.byte	0x00, 0xf0, 0x11, 0x00


	//----- nvinfo : EIATTR_KPARAM_INFO
	.align		4
.L_9:
        /*0018*/ 	.byte	0x04, 0x17
        /*001a*/ 	.short	(.L_11 - .L_10)
.L_10:
        /*001c*/ 	.word	0x00000000
        /*0020*/ 	.short	0x0002
        /*0022*/ 	.short	0x0010
        /*0024*/ 	.byte	0x00, 0xf0, 0x11, 0x00


	//----- nvinfo : EIATTR_KPARAM_INFO
	.align		4
.L_11:
        /*0028*/ 	.byte	0x04, 0x17
        /*002a*/ 	.short	(.L_13 - .L_12)
.L_12:
        /*002c*/ 	.word	0x00000000
        /*0030*/ 	.short	0x0001
        /*0032*/ 	.short	0x0008
        /*0034*/ 	.byte	0x00, 0xf5, 0x21, 0x00


	//----- nvinfo : EIATTR_KPARAM_INFO
	.align		4
.L_13:
        /*0038*/ 	.byte	0x04, 0x17
        /*003a*/ 	.short	(.L_15 - .L_14)
.L_14:
        /*003c*/ 	.word	0x00000000
        /*0040*/ 	.short	0x0000
        /*0042*/ 	.short	0x0000
        /*0044*/ 	.byte	0x00, 0xf5, 0x21, 0x00


	//----- nvinfo : EIATTR_SPARSE_MMA_MASK
	.align		4
.L_15:
        /*0048*/ 	.byte	0x03, 0x50
        /*004a*/ 	.short	0x0000


	//----- nvinfo : EIATTR_MAXREG_COUNT
	.align		4
        /*004c*/ 	.byte	0x03, 0x1b
        /*004e*/ 	.short	0x00ff


	//----- nvinfo : EIATTR_MERCURY_ISA_VERSION
	.align		4
        /*0050*/ 	.byte	0x03, 0x5f
        /*0052*/ 	.short	0x0101


	//----- nvinfo : EIATTR_VRC_CTA_INIT_COUNT
	.align		4
        /*0054*/ 	.byte	0x02, 0x4a
	.zero		1
	.zero		1


	//----- nvinfo : EIATTR_EXIT_INSTR_OFFSETS
	.align		4
        /*0058*/ 	.byte	0x04, 0x1c
        /*005a*/ 	.short	(.L_17 - .L_16)


	//   ....[0]....
.L_16:
        /*005c*/ 	.word	0x000000d0


	//   ....[1]....
        /*0060*/ 	.word	0x00000180


	//----- nvinfo : EIATTR_CBANK_PARAM_SIZE
	.align		4
.L_17:
        /*0064*/ 	.byte	0x03, 0x19
        /*0066*/ 	.short	0x0018


	//----- nvinfo : EIATTR_PARAM_CBANK
	.align		4
        /*0068*/ 	.byte	0x04, 0x0a
        /*006a*/ 	.short	(.L_19 - .L_18)
	.align		4
.L_18:
        /*006c*/ 	.word	index@(.nv.constant0._Z5saxpyPfS_fi)
        /*0070*/ 	.short	0x0380
        /*0072*/ 	.short	0x0018


	//----- nvinfo : EIATTR_SW_WAR
	.align		4
.L_19:
        /*0074*/ 	.byte	0x04, 0x36
        /*0076*/ 	.short	(.L_21 - .L_20)
.L_20:
        /*0078*/ 	.word	0x00000008
.L_21:


//--------------------- .nv.callgraph             --------------------------
	.section	.nv.callgraph,"",@"SHT_CUDA_CALLGRAPH"
	.align	4
	.sectionentsize	8
	.align		4
        /*0000*/ 	.word	0x00000000
	.align		4
        /*0004*/ 	.word	0xffffffff
	.align		4
        /*0008*/ 	.word	0x00000000
	.align		4
        /*000c*/ 	.word	0xfffffffe
	.align		4
        /*0010*/ 	.word	0x00000000
	.align		4
        /*0014*/ 	.word	0xfffffffd
	.align		4
        /*0018*/ 	.word	0x00000000
	.align		4
        /*001c*/ 	.word	0xfffffffc


//--------------------- .text._Z5saxpyPfS_fi      --------------------------
	.section	.text._Z5saxpyPfS_fi,"ax",@progbits
	.align	128
        .global         _Z5saxpyPfS_fi
        .type           _Z5saxpyPfS_fi,@function
        .size           _Z5saxpyPfS_fi,(.L_x_1 - _Z5saxpyPfS_fi)
        .other          _Z5saxpyPfS_fi,@"STO_CUDA_ENTRY STV_DEFAULT"
_Z5saxpyPfS_fi:
.text._Z5saxpyPfS_fi:
[----:B------:R-:W-:Y:S01]  /*0000*/  LDC R1, c[0x0][0x37c] ;  /* 0x0000df00ff017b82 */ /* 0x000fe20000000800 */
[----:B------:R-:W0:Y:S07]  /*0010*/  S2R R3, SR_TID.Y ;  /* 0x0000000000037919 */ /* 0x000e2e0000002200 */
[----:B------:R-:W0:Y:S01]  /*0020*/  S2UR UR4, SR_CTAID.Y ;  /* 0x00000000000479c3 */ /* 0x000e220000002600 */
[----:B------:R-:W1:Y:S01]  /*0030*/  LDCU UR6, c[0x0][0x394] ;  /* 0x00007280ff0677ac */ /* 0x000e620008000800 */
[----:B------:R-:W2:Y:S06]  /*0040*/  S2R R5, SR_TID.X ;  /* 0x0000000000057919 */ /* 0x000eac0000002100 */
[----:B------:R-:W0:Y:S08]  /*0050*/  LDC R0, c[0x0][0x364] ;  /* 0x0000d900ff007b82 */ /* 0x000e300000000800 */
[----:B------:R-:W2:Y:S08]  /*0060*/  S2UR UR5, SR_CTAID.X ;  /* 0x00000000000579c3 */ /* 0x000eb00000002500 */
[----:B------:R-:W2:Y:S01]  /*0070*/  LDC R2, c[0x0][0x360] ;  /* 0x0000d800ff027b82 */ /* 0x000ea20000000800 */
[----:B0-----:R-:W-:-:S02]  /*0080*/  IMAD R0, R0, UR4, R3 ;  /* 0x0000000400007c24 */ /* 0x001fc4000f8e0203 */
[----:B--2---:R-:W-:-:S04]  /*0090*/  IMAD R3, R2, UR5, R5 ;  /* 0x0000000502037c24 */ /* 0x004fc8000f8e0205 */
[C---:B-1----:R-:W-:Y:S01]  /*00a0*/  IMAD R7, R0.reuse, UR6, R3 ;  /* 0x0000000600077c24 */ /* 0x042fe2000f8e0203 */
[----:B------:R-:W-:-:S04]  /*00b0*/  VIMNMX R2, PT, PT, R0, R3, !PT ;  /* 0x0000000300027248 */ /* 0x000fc80007fe0100 */
[----:B------:R-:W-:-:S13]  /*00c0*/  ISETP.GE.AND P0, PT, R2, UR6, PT ;  /* 0x0000000602007c0c */ /* 0x000fda000bf06270 */
[----:B------:R-:W-:Y:S05]  /*00d0*/  @P0 EXIT ;  /* 0x000000000000094d */ /* 0x000fea0003800000 */
[----:B------:R-:W0:Y:S01]  /*00e0*/  LDC.64 R2, c[0x0][0x380] ;  /* 0x0000e000ff027b82 */ /* 0x000e220000000a00 */
[----:B------:R-:W1:Y:S01]  /*00f0*/  LDCU.64 UR4, c[0x0][0x358] ;  /* 0x00006b00ff0477ac */ /* 0x000e620008000a00 */
[----:B------:R-:W2:Y:S06]  /*0100*/  LDCU UR6, c[0x0][0x390] ;  /* 0x00007200ff0677ac */ /* 0x000eac0008000800 */
[----:B------:R-:W3:Y:S01]  /*0110*/  LDC.64 R4, c[0x0][0x388] ;  /* 0x0000e200ff047b82 */ /* 0x000ee20000000a00 */
[----:B0-----:R-:W-:-:S06]  /*0120*/  IMAD.WIDE R2, R7, 0x4, R2 ;  /* 0x0000000407027825 */ /* 0x001fcc00078e0202 */
[----:B-1----:R-:W2:Y:S01]  /*0130*/  LDG.E R2, desc[UR4][R2.64] ;  /* 0x0000000402027981 */ /* 0x002ea2000c1e1900 */
[----:B---3--:R-:W-:-:S05]  /*0140*/  IMAD.WIDE R4, R7, 0x4, R4 ;  /* 0x0000000407047825 */ /* 0x008fca00078e0204 */
[----:B------:R-:W2:Y:S02]  /*0150*/  LDG.E R7, desc[UR4][R4.64] ;  /* 0x0000000404077981 */ /* 0x000ea4000c1e1900 */
[----:B--2---:R-:W-:-:S05]  /*0160*/  FFMA R7, R2, UR6, R7 ;  /* 0x0000000602077c23 */ /* 0x004fca0008000007 */
[----:B------:R-:W-:Y:S01]  /*0170*/  STG.E desc[UR4][R4.64], R7 ;  /* 0x0000000704007986 */ /* 0x000fe2000c101904 */
[----:B------:R-:W-:Y:S05]  /*0180*/  EXIT ;  /* 0x000000000000794d */ /* 0x000fea0003800000 */
.L_x_0:
[----:B------:R-:W-:-:S00]  /*0190*/  BRA `(.L_x_0) ;  /* 0xfffffffc00fc7947 */ /* 0x000fc0000383ffff */
[----:B------:R-:W-:-:S00]  /*01a0*/  NOP ;  /* 0x0000000000007918 */ /* 0x000fc00000000000 */
        /* <DEDUP_REMOVED lines=13> */
.L_x_1:


//--------------------- .nv.shared.reserved.0     --------------------------
	.section	.nv.shared.reserved.0,"aw",@nobits
	.weak		__nv_reservedSMEM_offset_0_alias
	.size		__nv_reservedSMEM_offset_0_alias, 0, 64
	.other		__nv_reservedSMEM_offset_0_alias,@"STO_CUDA_RESERVED_SHARED STV_DEFAULT"
__nv_reservedSMEM_offset_0_alias:
	.zero		0
	.zero		64


//--------------------- .nv.constant0._Z5saxpyPfS_fi --------------------------
	.section	.nv.constant0._Z5saxpyPfS_fi,"a",@progbits
	.sectionflags	@""
	.align	4
.nv.constant0._Z5saxpyPfS_fi:
	.zero		920


//--------------------- SYMBOLS --------------------------

	.type		.nv.reservedSmem.offset0,@object
	.size		.nv.reservedSmem.offset0,0x4
